	.headerflags	@"EF_CUDA_TEXMODE_UNIFIED EF_CUDA_64BIT_ADDRESS EF_CUDA_ACCELERATORS EF_CUDA_SM90 EF_CUDA_VIRTUAL_SM(EF_CUDA_SM90)"
	.elftype	@"ET_EXEC"


//--------------------- .nv.info                  --------------------------
	.section	.nv.info,"",@"SHT_CUDA_INFO"
	.align	4


	//----- nvinfo : EIATTR_REGCOUNT
	.align		4
        /*0000*/ 	.byte	0x04, 0x2f
        /*0002*/ 	.short	(.L_1 - .L_0)
	.align		4
.L_0:
        /*0004*/ 	.word	index@(triton_poi_fused__softmax_masked_fill_mul_3)
        /*0008*/ 	.word	0x00000012


	//----- nvinfo : EIATTR_MIN_STACK_SIZE
	.align		4
.L_1:
        /*000c*/ 	.byte	0x04, 0x12
        /*000e*/ 	.short	(.L_3 - .L_2)
	.align		4
.L_2:
        /*0010*/ 	.word	index@(triton_poi_fused__softmax_masked_fill_mul_3)
        /*0014*/ 	.word	0x00000000


	//----- nvinfo : EIATTR_FRAME_SIZE
	.align		4
.L_3:
        /*0018*/ 	.byte	0x04, 0x11
        /*001a*/ 	.short	(.L_5 - .L_4)
	.align		4
.L_4:
        /*001c*/ 	.word	index@(triton_poi_fused__softmax_masked_fill_mul_3)
        /*0020*/ 	.word	0x00000000


	//----- nvinfo : EIATTR_MIN_STACK_SIZE
	.align		4
.L_5:
        /*0024*/ 	.byte	0x04, 0x12
        /*0026*/ 	.short	(.L_7 - .L_6)
	.align		4
.L_6:
        /*0028*/ 	.word	index@(triton_poi_fused__softmax_masked_fill_mul_3)
        /*002c*/ 	.word	0x00000000
.L_7:


//--------------------- .nv.info.triton_poi_fused__softmax_masked_fill_mul_3 --------------------------
	.section	.nv.info.triton_poi_fused__softmax_masked_fill_mul_3,"",@"SHT_CUDA_INFO"
	.sectionflags	@""
	.align	4


	//----- nvinfo : EIATTR_CUDA_API_VERSION
	.align		4
        /*0000*/ 	.byte	0x04, 0x37
        /*0002*/ 	.short	(.L_9 - .L_8)
.L_8:
        /*0004*/ 	.word	0x0000007c


	//----- nvinfo : EIATTR_KPARAM_INFO
	.align		4
.L_9:
        /*0008*/ 	.byte	0x04, 0x17
        /*000a*/ 	.short	(.L_11 - .L_10)
.L_10:
        /*000c*/ 	.word	0x00000000
        /*0010*/ 	.short	0x0004
        /*0012*/ 	.short	0x0020
        /*0014*/ 	.byte	0x00, 0xf0, 0x11, 0x00


	//----- nvinfo : EIATTR_KPARAM_INFO
	.align		4
.L_11:
        /*0018*/ 	.byte	0x04, 0x17
        /*001a*/ 	.short	(.L_13 - .L_12)
.L_12:
        /*001c*/ 	.word	0x00000000
        /*0020*/ 	.short	0x0003
        /*0022*/ 	.short	0x0018
        /*0024*/ 	.byte	0x00, 0xf4, 0x21, 0x00


	//----- nvinfo : EIATTR_KPARAM_INFO
	.align		4
.L_13:
        /*0028*/ 	.byte	0x04, 0x17
        /*002a*/ 	.short	(.L_15 - .L_14)
.L_14:
        /*002c*/ 	.word	0x00000000
        /*0030*/ 	.short	0x0002
        /*0032*/ 	.short	0x0010
        /*0034*/ 	.byte	0x00, 0xf4, 0x21, 0x00


	//----- nvinfo : EIATTR_KPARAM_INFO
	.align		4
.L_15:
        /*0038*/ 	.byte	0x04, 0x17
        /*003a*/ 	.short	(.L_17 - .L_16)
.L_16:
        /*003c*/ 	.word	0x00000000
        /*0040*/ 	.short	0x0001
        /*0042*/ 	.short	0x0008
        /*0044*/ 	.byte	0x00, 0xf4, 0x21, 0x00


	//----- nvinfo : EIATTR_KPARAM_INFO
	.align		4
.L_17:
        /*0048*/ 	.byte	0x04, 0x17
        /*004a*/ 	.short	(.L_19 - .L_18)
.L_18:
        /*004c*/ 	.word	0x00000000
        /*0050*/ 	.short	0x0000
        /*0052*/ 	.short	0x0000
        /*0054*/ 	.byte	0x00, 0xf4, 0x21, 0x00


	//----- nvinfo : EIATTR_SPARSE_MMA_MASK
	.align		4
.L_19:
        /*0058*/ 	.byte	0x03, 0x50
        /*005a*/ 	.short	0x0000


	//----- nvinfo : EIATTR_MAXREG_COUNT
	.align		4
        /*005c*/ 	.byte	0x03, 0x1b
        /*005e*/ 	.short	0x00ff


	//----- nvinfo : EIATTR_EXIT_INSTR_OFFSETS
	.align		4
        /*0060*/ 	.byte	0x04, 0x1c
        /*0062*/ 	.short	(.L_21 - .L_20)


	//   ....[0]....
.L_20:
        /*0064*/ 	.word	0x00000460


	//   ....[1]....
        /*0068*/ 	.word	0x00000480


	//----- nvinfo : EIATTR_REQNTID
	.align		4
.L_21:
        /*006c*/ 	.byte	0x04, 0x10
        /*006e*/ 	.short	(.L_23 - .L_22)
.L_22:
        /*0070*/ 	.word	0x00000080
        /*0074*/ 	.word	0x00000001
        /*0078*/ 	.word	0x00000001


	//----- nvinfo : EIATTR_CBANK_PARAM_SIZE
	.align		4
.L_23:
        /*007c*/ 	.byte	0x03, 0x19
        /*007e*/ 	.short	0x0024


	//----- nvinfo : EIATTR_PARAM_CBANK
	.align		4
        /*0080*/ 	.byte	0x04, 0x0a
        /*0082*/ 	.short	(.L_25 - .L_24)
	.align		4
.L_24:
        /*0084*/ 	.word	index@(.nv.constant0.triton_poi_fused__softmax_masked_fill_mul_3)
        /*0088*/ 	.short	0x0210
        /*008a*/ 	.short	0x0024


	//----- nvinfo : EIATTR_SW_WAR
	.align		4
.L_25:
        /*008c*/ 	.byte	0x04, 0x36
        /*008e*/ 	.short	(.L_27 - .L_26)
.L_26:
        /*0090*/ 	.word	0x00000008
.L_27:


//--------------------- .nv.callgraph             --------------------------
	.section	.nv.callgraph,"",@"SHT_CUDA_CALLGRAPH"
	.align	4
	.sectionentsize	8
	.align		4
        /*0000*/ 	.word	0x00000000
	.align		4
        /*0004*/ 	.word	0xffffffff
	.align		4
        /*0008*/ 	.word	0x00000000
	.align		4
        /*000c*/ 	.word	0xfffffffe
	.align		4
        /*0010*/ 	.word	0x00000000
	.align		4
        /*0014*/ 	.word	0xfffffffd
	.align		4
        /*0018*/ 	.word	0x00000000
	.align		4
        /*001c*/ 	.word	0xfffffffc


//--------------------- .text.triton_poi_fused__softmax_masked_fill_mul_3 --------------------------
	.section	.text.triton_poi_fused__softmax_masked_fill_mul_3,"ax",@progbits
	.align	128
        .global         triton_poi_fused__softmax_masked_fill_mul_3
        .type           triton_poi_fused__softmax_masked_fill_mul_3,@function
        .size           triton_poi_fused__softmax_masked_fill_mul_3,(.L_x_1 - triton_poi_fused__softmax_masked_fill_mul_3)
        .other          triton_poi_fused__softmax_masked_fill_mul_3,@"STO_CUDA_ENTRY STV_DEFAULT"
triton_poi_fused__softmax_masked_fill_mul_3:
.text.triton_poi_fused__softmax_masked_fill_mul_3:
[----:B------:R-:W0:Y:S02]  /*0000*/  LDC R1, c[0x0][0x28] ;  /* 0x00000a00ff017b82 */ /* 0x000e240000000800 */
[----:B------:R-:W1:Y:S01]  /*0010*/  S2R R0, SR_TID.X ;  /* 0x0000000000007919 */ /* 0x000e620000002100 */
[----:B------:R-:W2:Y:S01]  /*0020*/  LDC.64 R2, c[0x0][0x210] ;  /* 0x00008400ff027b82 */ /* 0x000ea20000000a00 */
[----:B------:R-:W-:Y:S01]  /*0030*/  ULDC.64 UR4, c[0x0][0x218] ;  /* 0x0000860000047ab9 */ /* 0x000fe20000000a00 */
[----:B------:R-:W-:Y:S01]  /*0040*/  PRMT R15, RZ, 0x7610, R15 ;  /* 0x00007610ff0f7816 */ /* 0x000fe2000000000f */
[----:B------:R-:W3:Y:S05]  /*0050*/  S2R R5, SR_CTAID.X ;  /* 0x0000000000057919 */ /* 0x000eea0000002500 */
[----:B------:R-:W4:Y:S08]  /*0060*/  LDC.64 R6, c[0x0][0x220] ;  /* 0x00008800ff067b82 */ /* 0x000f300000000a00 */
[----:B------:R-:W5:Y:S01]  /*0070*/  LDC.64 R10, c[0x0][0x228] ;  /* 0x00008a00ff0a7b82 */ /* 0x000f620000000a00 */
[----:B-1----:R-:W-:Y:S01]  /*0080*/  IMAD.SHL.U32 R0, R0, 0x2, RZ ;  /* 0x0000000200007824 */ /* 0x002fe200078e00ff */
[----:B---3--:R-:W-:-:S04]  /*0090*/  SHF.R.S32.HI R4, RZ, 0x17, R5 ;  /* 0x00000017ff047819 */ /* 0x008fc80000011405 */
[----:B------:R-:W-:Y:S02]  /*00a0*/  LOP3.LUT R0, R0, 0xfe, RZ, 0xc0, !PT ;  /* 0x000000fe00007812 */ /* 0x000fe400078ec0ff */
[----:B------:R-:W-:-:S03]  /*00b0*/  SGXT R4, R4, 0x1 ;  /* 0x000000010404781a */ /* 0x000fc60000000200 */
[----:B------:R-:W-:-:S05]  /*00c0*/  IMAD R5, R5, 0x100, R0 ;  /* 0x0000010005057824 */ /* 0x000fca00078e0200 */
[----:B------:R-:W-:Y:S02]  /*00d0*/  LEA.HI R0, R4, R5, RZ, 0x4 ;  /* 0x0000000504007211 */ /* 0x000fe400078f20ff */
[----:B------:R-:W-:Y:S02]  /*00e0*/  ISETP.GE.AND P0, PT, R5, 0x100, PT ;  /* 0x000001000500780c */ /* 0x000fe40003f06270 */
[----:B------:R-:W-:-:S05]  /*00f0*/  LOP3.LUT R0, R0, 0xfffffff0, RZ, 0xc0, !PT ;  /* 0xfffffff000007812 */ /* 0x000fca00078ec0ff */
[----:B------:R-:W-:-:S05]  /*0100*/  IMAD.IADD R0, R5, 0x1, -R0 ;  /* 0x0000000105007824 */ /* 0x000fca00078e0a00 */
[----:B------:R-:W-:-:S04]  /*0110*/  IADD3 R8, P1, R0, UR4, RZ ;  /* 0x0000000400087c10 */ /* 0x000fc8000ff3e0ff */
[----:B------:R-:W-:Y:S01]  /*0120*/  LEA.HI.X.SX32 R9, R0, UR5, 0x1, P1 ;  /* 0x0000000500097c11 */ /* 0x000fe200088f0eff */
[----:B------:R-:W-:-:S04]  /*0130*/  ULDC.64 UR4, c[0x0][0x208] ;  /* 0x0000820000047ab9 */ /* 0x000fc80000000a00 */
[----:B------:R5:W3:Y:S01]  /*0140*/  @!P0 LDG.E.EL.U16 R15, desc[UR4][R8.64] ;  /* 0x00000004080f8981 */ /* 0x000ae2000c2e1500 */
[----:B------:R-:W-:Y:S01]  /*0150*/  LEA.HI R0, R4, R5, RZ, 0x2 ;  /* 0x0000000504007211 */ /* 0x000fe200078f10ff */
[----:B--2---:R-:W-:Y:S01]  /*0160*/  IMAD.WIDE R2, R5, 0x4, R2 ;  /* 0x0000000405027825 */ /* 0x004fe200078e0202 */
[----:B------:R-:W-:Y:S02]  /*0170*/  CS2R R4, SRZ ;  /* 0x0000000000047805 */ /* 0x000fe4000001ff00 */
[----:B------:R-:W-:Y:S01]  /*0180*/  SHF.R.S32.HI R13, RZ, 0x2, R0 ;  /* 0x00000002ff0d7819 */ /* 0x000fe20000011400 */
[----:B------:R-:W-:-:S03]  /*0190*/  IMAD.MOV.U32 R12, RZ, RZ, RZ ;  /* 0x000000ffff0c7224 */ /* 0x000fc600078e00ff */
[----:B------:R-:W2:Y:S01]  /*01a0*/  @!P0 LDG.E.64 R4, desc[UR4][R2.64] ;  /* 0x0000000402048981 */ /* 0x000ea2000c1e1b00 */
[----:B------:R-:W-:Y:S02]  /*01b0*/  IMAD.MOV.U32 R14, RZ, RZ, RZ ;  /* 0x000000ffff0e7224 */ /* 0x000fe400078e00ff */
[----:B----4-:R-:W-:-:S05]  /*01c0*/  IMAD.WIDE R6, R13, 0x4, R6 ;  /* 0x000000040d067825 */ /* 0x010fca00078e0206 */
[----:B------:R-:W4:Y:S04]  /*01d0*/  @!P0 LDG.E.EL R12, desc[UR4][R6.64] ;  /* 0x00000004060c8981 */ /* 0x000f28000c2e1900 */
[----:B------:R2:W4:Y:S01]  /*01e0*/  @!P0 LDG.E.EL R14, desc[UR4][R6.64] ;  /* 0x00000004060e8981 */ /* 0x000522000c2e1900 */
[----:B-----5:R-:W-:Y:S01]  /*01f0*/  IMAD.WIDE R8, R13, 0x4, R10 ;  /* 0x000000040d087825 */ /* 0x020fe200078e020a */
[----:B------:R-:W-:-:S06]  /*0200*/  CS2R R10, SRZ ;  /* 0x00000000000a7805 */ /* 0x000fcc000001ff00 */
[----:B------:R-:W5:Y:S04]  /*0210*/  @!P0 LDG.E.EL R11, desc[UR4][R8.64] ;  /* 0x00000004080b8981 */ /* 0x000f68000c2e1900 */
[----:B------:R-:W5:Y:S01]  /*0220*/  @!P0 LDG.E.EL R10, desc[UR4][R8.64] ;  /* 0x00000004080a8981 */ /* 0x000f62000c2e1900 */
[----:B---3--:R-:W-:-:S04]  /*0230*/  LOP3.LUT R0, R15, 0xffff, RZ, 0xc0, !PT ;  /* 0x0000ffff0f007812 */ /* 0x008fc800078ec0ff */
[----:B------:R-:W-:Y:S02]  /*0240*/  SHF.R.U32.HI R0, RZ, 0x8, R0 ;  /* 0x00000008ff007819 */ /* 0x000fe40000011600 */
[----:B------:R-:W-:Y:S02]  /*0250*/  LOP3.LUT P1, RZ, R15, 0xff, RZ, 0xc0, !PT ;  /* 0x000000ff0fff7812 */ /* 0x000fe4000782c0ff */
[----:B------:R-:W-:Y:S02]  /*0260*/  PRMT R0, R0, 0x9910, RZ ;  /* 0x0000991000007816 */ /* 0x000fe400000000ff */
[----:B--2---:R-:W-:Y:S02]  /*0270*/  FSEL R7, R4, -INF , !P1 ;  /* 0xff80000004077808 */ /* 0x004fe40004800000 */
[----:B------:R-:W-:-:S04]  /*0280*/  ISETP.NE.AND P1, PT, R0, RZ, PT ;  /* 0x000000ff0000720c */ /* 0x000fc80003f25270 */
[----:B------:R-:W-:Y:S01]  /*0290*/  FSEL R5, R5, -INF , !P1 ;  /* 0xff80000005057808 */ /* 0x000fe20004800000 */
[----:B----4-:R-:W-:-:S04]  /*02a0*/  FADD R7, R7, -R12 ;  /* 0x8000000c07077221 */ /* 0x010fc80000000000 */
[----:B------:R-:W-:Y:S01]  /*02b0*/  FADD R5, R5, -R14 ;  /* 0x8000000e05057221 */ /* 0x000fe20000000000 */
[----:B------:R-:W-:-:S03]  /*02c0*/  FMUL R7, R7, 1.4426950216293334961 ;  /* 0x3fb8aa3b07077820 */ /* 0x000fc60000400000 */
[----:B------:R-:W-:Y:S02]  /*02d0*/  FMUL R5, R5, 1.4426950216293334961 ;  /* 0x3fb8aa3b05057820 */ /* 0x000fe40000400000 */
[----:B------:R-:W-:-:S03]  /*02e0*/  FSETP.GEU.AND P3, PT, R7, -126, PT ;  /* 0xc2fc00000700780b */ /* 0x000fc60003f6e000 */
[----:B------:R-:W-:Y:S02]  /*02f0*/  FSETP.GEU.AND P4, PT, R5, -126, PT ;  /* 0xc2fc00000500780b */ /* 0x000fe40003f8e000 */
[C---:B-----5:R-:W-:Y:S02]  /*0300*/  FSETP.GT.AND P2, PT, |R11|.reuse, 8.50705917302346158658e+37, PT ;  /* 0x7e8000000b00780b */ /* 0x060fe40003f44200 */
[C---:B------:R-:W-:Y:S02]  /*0310*/  FSETP.GT.AND P1, PT, |R10|.reuse, 8.50705917302346158658e+37, PT ;  /* 0x7e8000000a00780b */ /* 0x040fe40003f24200 */
[----:B------:R-:W-:Y:S02]  /*0320*/  FSETP.GEU.AND P6, PT, |R11|, 1.175494350822287508e-38, PT ;  /* 0x008000000b00780b */ /* 0x000fe40003fce200 */
[----:B------:R-:W-:Y:S02]  /*0330*/  FSETP.GEU.AND P5, PT, |R10|, 1.175494350822287508e-38, PT ;  /* 0x008000000a00780b */ /* 0x000fe40003fae200 */
[----:B------:R-:W-:-:S03]  /*0340*/  @!P3 FMUL R7, R7, 0.5 ;  /* 0x3f0000000707b820 */ /* 0x000fc60000400000 */
[----:B------:R-:W-:Y:S01]  /*0350*/  @!P4 FMUL R5, R5, 0.5 ;  /* 0x3f0000000505c820 */ /* 0x000fe20000400000 */
[----:B------:R-:W1:Y:S01]  /*0360*/  MUFU.EX2 R0, R7 ;  /* 0x0000000700007308 */ /* 0x000e620000000800 */
[----:B------:R-:W-:Y:S02]  /*0370*/  @P2 FMUL R11, R11, 0.25 ;  /* 0x3e8000000b0b2820 */ /* 0x000fe40000400000 */
[----:B------:R-:W-:-:S05]  /*0380*/  @P1 FMUL R10, R10, 0.25 ;  /* 0x3e8000000a0a1820 */ /* 0x000fca0000400000 */
[----:B------:R-:W2:Y:S01]  /*0390*/  MUFU.EX2 R4, R5 ;  /* 0x0000000500047308 */ /* 0x000ea20000000800 */
[----:B------:R-:W-:Y:S01]  /*03a0*/  @!P6 FMUL R11, R11, 16777216 ;  /* 0x4b8000000b0be820 */ /* 0x000fe20000400000 */
[----:B------:R-:W-:-:S06]  /*03b0*/  @!P5 FMUL R10, R10, 16777216 ;  /* 0x4b8000000a0ad820 */ /* 0x000fcc0000400000 */
[----:B------:R-:W3:Y:S01]  /*03c0*/  MUFU.RCP R9, R10 ;  /* 0x0000000a00097308 */ /* 0x000ee20000001000 */
[----:B-1----:R-:W-:-:S07]  /*03d0*/  @!P3 FMUL R0, R0, R0 ;  /* 0x000000000000b220 */ /* 0x002fce0000400000 */
[----:B------:R-:W1:Y:S01]  /*03e0*/  MUFU.RCP R11, R11 ;  /* 0x0000000b000b7308 */ /* 0x000e620000001000 */
[----:B--2---:R-:W-:Y:S01]  /*03f0*/  @!P4 FMUL R4, R4, R4 ;  /* 0x000000040404c220 */ /* 0x004fe20000400000 */
[----:B------:R-:W-:-:S03]  /*0400*/  @P1 FMUL R0, R0, 0.25 ;  /* 0x3e80000000001820 */ /* 0x000fc60000400000 */
[----:B------:R-:W-:Y:S01]  /*0410*/  @P2 FMUL R4, R4, 0.25 ;  /* 0x3e80000004042820 */ /* 0x000fe20000400000 */
[----:B------:R-:W-:-:S03]  /*0420*/  @!P5 FMUL R0, R0, 16777216 ;  /* 0x4b8000000000d820 */ /* 0x000fc60000400000 */
[----:B------:R-:W-:Y:S01]  /*0430*/  @!P6 FMUL R4, R4, 16777216 ;  /* 0x4b8000000404e820 */ /* 0x000fe20000400000 */
[----:B---3--:R-:W-:-:S03]  /*0440*/  FMUL R6, R9, R0 ;  /* 0x0000000009067220 */ /* 0x008fc60000400000 */
[----:B-1----:R-:W-:Y:S01]  /*0450*/  FMUL R7, R11, R4 ;  /* 0x000000040b077220 */ /* 0x002fe20000400000 */
[----:B------:R-:W-:Y:S06]  /*0460*/  @P0 EXIT ;  /* 0x000000000000094d */ /* 0x000fec0003800000 */
[----:B------:R-:W-:Y:S01]  /*0470*/  STG.E.64 desc[UR4][R2.64], R6 ;  /* 0x0000000602007986 */ /* 0x000fe2000c101b04 */
[----:B------:R-:W-:Y:S05]  /*0480*/  EXIT ;  /* 0x000000000000794d */ /* 0x000fea0003800000 */
.L_x_0:
[----:B------:R-:W-:-:S00]  /*0490*/  BRA `(.L_x_0) ;  /* 0xfffffffc00fc7947 */ /* 0x000fc0000383ffff */
[----:B------:R-:W-:-:S00]  /*04a0*/  NOP ;  /* 0x0000000000007918 */ /* 0x000fc00000000000 */
        /* <DEDUP_REMOVED lines=13> */
.L_x_1:


//--------------------- .nv.constant0.triton_poi_fused__softmax_masked_fill_mul_3 --------------------------
	.section	.nv.constant0.triton_poi_fused__softmax_masked_fill_mul_3,"a",@progbits
	.sectionflags	@""
	.align	4
.nv.constant0.triton_poi_fused__softmax_masked_fill_mul_3:
	.zero		564
